	.headerflags	@"EF_CUDA_TEXMODE_UNIFIED EF_CUDA_64BIT_ADDRESS EF_CUDA_ACCELERATORS EF_CUDA_SM90 EF_CUDA_VIRTUAL_SM(EF_CUDA_SM90)"
	.elftype	@"ET_EXEC"


//--------------------- .nv.info                  --------------------------
	.section	.nv.info,"",@"SHT_CUDA_INFO"
	.align	4


	//----- nvinfo : EIATTR_REGCOUNT
	.align		4
        /*0000*/ 	.byte	0x04, 0x2f
        /*0002*/ 	.short	(.L_1 - .L_0)
	.align		4
.L_0:
        /*0004*/ 	.word	index@(triton_per_fused_div_mean_pow_sub_13)
        /*0008*/ 	.word	0x00000008


	//----- nvinfo : EIATTR_MIN_STACK_SIZE
	.align		4
.L_1:
        /*000c*/ 	.byte	0x04, 0x12
        /*000e*/ 	.short	(.L_3 - .L_2)
	.align		4
.L_2:
        /*0010*/ 	.word	index@(triton_per_fused_div_mean_pow_sub_13)
        /*0014*/ 	.word	0x00000000


	//----- nvinfo : EIATTR_FRAME_SIZE
	.align		4
.L_3:
        /*0018*/ 	.byte	0x04, 0x11
        /*001a*/ 	.short	(.L_5 - .L_4)
	.align		4
.L_4:
        /*001c*/ 	.word	index@(triton_per_fused_div_mean_pow_sub_13)
        /*0020*/ 	.word	0x00000000


	//----- nvinfo : EIATTR_MIN_STACK_SIZE
	.align		4
.L_5:
        /*0024*/ 	.byte	0x04, 0x12
        /*0026*/ 	.short	(.L_7 - .L_6)
	.align		4
.L_6:
        /*0028*/ 	.word	index@(triton_per_fused_div_mean_pow_sub_13)
        /*002c*/ 	.word	0x00000000
.L_7:


//--------------------- .nv.info.triton_per_fused_div_mean_pow_sub_13 --------------------------
	.section	.nv.info.triton_per_fused_div_mean_pow_sub_13,"",@"SHT_CUDA_INFO"
	.sectionflags	@""
	.align	4


	//----- nvinfo : EIATTR_CUDA_API_VERSION
	.align		4
        /*0000*/ 	.byte	0x04, 0x37
        /*0002*/ 	.short	(.L_9 - .L_8)
.L_8:
        /*0004*/ 	.word	0x0000007c


	//----- nvinfo : EIATTR_KPARAM_INFO
	.align		4
.L_9:
        /*0008*/ 	.byte	0x04, 0x17
        /*000a*/ 	.short	(.L_11 - .L_10)
.L_10:
        /*000c*/ 	.word	0x00000000
        /*0010*/ 	.short	0x0002
        /*0012*/ 	.short	0x0010
        /*0014*/ 	.byte	0x00, 0xf0, 0x11, 0x00


	//----- nvinfo : EIATTR_KPARAM_INFO
	.align		4
.L_11:
        /*0018*/ 	.byte	0x04, 0x17
        /*001a*/ 	.short	(.L_13 - .L_12)
.L_12:
        /*001c*/ 	.word	0x00000000
        /*0020*/ 	.short	0x0001
        /*0022*/ 	.short	0x0008
        /*0024*/ 	.byte	0x00, 0xf4, 0x21, 0x00


	//----- nvinfo : EIATTR_KPARAM_INFO
	.align		4
.L_13:
        /*0028*/ 	.byte	0x04, 0x17
        /*002a*/ 	.short	(.L_15 - .L_14)
.L_14:
        /*002c*/ 	.word	0x00000000
        /*0030*/ 	.short	0x0000
        /*0032*/ 	.short	0x0000
        /*0034*/ 	.byte	0x00, 0xf4, 0x21, 0x00


	//----- nvinfo : EIATTR_SPARSE_MMA_MASK
	.align		4
.L_15:
        /*0038*/ 	.byte	0x03, 0x50
        /*003a*/ 	.short	0x0000


	//----- nvinfo : EIATTR_MAXREG_COUNT
	.align		4
        /*003c*/ 	.byte	0x03, 0x1b
        /*003e*/ 	.short	0x00ff


	//----- nvinfo : EIATTR_COOP_GROUP_MASK_REGIDS
	.align		4
        /*0040*/ 	.byte	0x04, 0x29
        /*0042*/ 	.short	(.L_17 - .L_16)


	//   ....[0]....
.L_16:
        /*0044*/ 	.word	0xffffffff


	//----- nvinfo : EIATTR_COOP_GROUP_INSTR_OFFSETS
	.align		4
.L_17:
        /*0048*/ 	.byte	0x04, 0x28
        /*004a*/ 	.short	(.L_19 - .L_18)


	//   ....[0]....
.L_18:
        /*004c*/ 	.word	0x00000080


	//----- nvinfo : EIATTR_EXIT_INSTR_OFFSETS
	.align		4
.L_19:
        /*0050*/ 	.byte	0x04, 0x1c
        /*0052*/ 	.short	(.L_21 - .L_20)


	//   ....[0]....
.L_20:
        /*0054*/ 	.word	0x00000090


	//   ....[1]....
        /*0058*/ 	.word	0x000000d0


	//----- nvinfo : EIATTR_REQNTID
	.align		4
.L_21:
        /*005c*/ 	.byte	0x04, 0x10
        /*005e*/ 	.short	(.L_23 - .L_22)
.L_22:
        /*0060*/ 	.word	0x00000040
        /*0064*/ 	.word	0x00000001
        /*0068*/ 	.word	0x00000001


	//----- nvinfo : EIATTR_CBANK_PARAM_SIZE
	.align		4
.L_23:
        /*006c*/ 	.byte	0x03, 0x19
        /*006e*/ 	.short	0x0014


	//----- nvinfo : EIATTR_PARAM_CBANK
	.align		4
        /*0070*/ 	.byte	0x04, 0x0a
        /*0072*/ 	.short	(.L_25 - .L_24)
	.align		4
.L_24:
        /*0074*/ 	.word	index@(.nv.constant0.triton_per_fused_div_mean_pow_sub_13)
        /*0078*/ 	.short	0x0210
        /*007a*/ 	.short	0x0014


	//----- nvinfo : EIATTR_SW_WAR
	.align		4
.L_25:
        /*007c*/ 	.byte	0x04, 0x36
        /*007e*/ 	.short	(.L_27 - .L_26)
.L_26:
        /*0080*/ 	.word	0x00000008
.L_27:


//--------------------- .nv.callgraph             --------------------------
	.section	.nv.callgraph,"",@"SHT_CUDA_CALLGRAPH"
	.align	4
	.sectionentsize	8
	.align		4
        /*0000*/ 	.word	0x00000000
	.align		4
        /*0004*/ 	.word	0xffffffff
	.align		4
        /*0008*/ 	.word	0x00000000
	.align		4
        /*000c*/ 	.word	0xfffffffe
	.align		4
        /*0010*/ 	.word	0x00000000
	.align		4
        /*0014*/ 	.word	0xfffffffd
	.align		4
        /*0018*/ 	.word	0x00000000
	.align		4
        /*001c*/ 	.word	0xfffffffc


//--------------------- .text.triton_per_fused_div_mean_pow_sub_13 --------------------------
	.section	.text.triton_per_fused_div_mean_pow_sub_13,"ax",@progbits
	.align	128
        .global         triton_per_fused_div_mean_pow_sub_13
        .type           triton_per_fused_div_mean_pow_sub_13,@function
        .size           triton_per_fused_div_mean_pow_sub_13,(.L_x_1 - triton_per_fused_div_mean_pow_sub_13)
        .other          triton_per_fused_div_mean_pow_sub_13,@"STO_CUDA_ENTRY STV_DEFAULT"
triton_per_fused_div_mean_pow_sub_13:
.text.triton_per_fused_div_mean_pow_sub_13:
[----:B------:R-:W0:Y:S02]  /*0000*/  LDC R1, c[0x0][0x28] ;  /* 0x00000a00ff017b82 */ /* 0x000e240000000800 */
[----:B------:R-:W1:Y:S01]  /*0010*/  S2R R4, SR_TID.X ;  /* 0x0000000000047919 */ /* 0x000e620000002100 */
[----:B------:R-:W2:Y:S01]  /*0020*/  LDC.64 R2, c[0x0][0x210] ;  /* 0x00008400ff027b82 */ /* 0x000ea20000000a00 */
[----:B------:R-:W-:Y:S01]  /*0030*/  ULDC.64 UR4, c[0x0][0x208] ;  /* 0x0000820000047ab9 */ /* 0x000fe20000000a00 */
[----:B-1----:R-:W-:-:S05]  /*0040*/  LOP3.LUT R5, R4, 0x1, RZ, 0xc0, !PT ;  /* 0x0000000104057812 */ /* 0x002fca00078ec0ff */
[----:B--2---:R-:W-:-:S05]  /*0050*/  IMAD.WIDE.U32 R2, R5, 0x4, R2 ;  /* 0x0000000405027825 */ /* 0x004fca00078e0002 */
[----:B------:R-:W2:Y:S01]  /*0060*/  LDG.E R0, desc[UR4][R2.64] ;  /* 0x0000000402007981 */ /* 0x000ea2000c1e1900 */
[----:B------:R-:W-:-:S03]  /*0070*/  LOP3.LUT P0, RZ, R4, 0x3f, RZ, 0xc0, !PT ;  /* 0x0000003f04ff7812 */ /* 0x000fc6000780c0ff */
[----:B--2---:R1:W2:Y:S10]  /*0080*/  SHFL.BFLY PT, R5, R0, 0x1, 0x1f ;  /* 0x0c201f0000057f89 */ /* 0x0042b400000e0000 */
[----:B------:R-:W-:Y:S05]  /*0090*/  @P0 EXIT ;  /* 0x000000000000094d */ /* 0x000fea0003800000 */
[----:B------:R-:W0:Y:S01]  /*00a0*/  LDC.64 R2, c[0x0][0x218] ;  /* 0x00008600ff027b82 */ /* 0x000e220000000a00 */
[----:B--2---:R-:W-:-:S05]  /*00b0*/  FADD R5, R0, R5 ;  /* 0x0000000500057221 */ /* 0x004fca0000000000 */
[----:B0-----:R-:W-:Y:S01]  /*00c0*/  STG.E desc[UR4][R2.64], R5 ;  /* 0x0000000502007986 */ /* 0x001fe2000c101904 */
[----:B------:R-:W-:Y:S05]  /*00d0*/  EXIT ;  /* 0x000000000000794d */ /* 0x000fea0003800000 */
.L_x_0:
[----:B------:R-:W-:-:S00]  /*00e0*/  BRA `(.L_x_0) ;  /* 0xfffffffc00fc7947 */ /* 0x000fc0000383ffff */
[----:B------:R-:W-:-:S00]  /*00f0*/  NOP ;  /* 0x0000000000007918 */ /* 0x000fc00000000000 */
        /* <DEDUP_REMOVED lines=8> */
.L_x_1:


//--------------------- .nv.constant0.triton_per_fused_div_mean_pow_sub_13 --------------------------
	.section	.nv.constant0.triton_per_fused_div_mean_pow_sub_13,"a",@progbits
	.sectionflags	@""
	.align	4
.nv.constant0.triton_per_fused_div_mean_pow_sub_13:
	.zero		548
